//
// Generated by NVIDIA NVVM Compiler
//
// Compiler Build ID: CL-36424714
// Cuda compilation tools, release 13.0, V13.0.88
// Based on NVVM 20.0.0
//

.version 9.0
.target sm_100
.address_size 64

	// .globl	_Z17calculate_forces2P6float4S0_f
.extern .shared .align 16 .b8 acceleration[];

.visible .entry _Z17calculate_forces2P6float4S0_f(
	.param .u64 .ptr .align 1 _Z17calculate_forces2P6float4S0_f_param_0,
	.param .u64 .ptr .align 1 _Z17calculate_forces2P6float4S0_f_param_1,
	.param .f32 _Z17calculate_forces2P6float4S0_f_param_2
)
{
	.reg .pred 	%p<11>;
	.reg .b32 	%r<38>;
	.reg .b32 	%f<196>;
	.reg .b64 	%rd<11>;

	ld.param.u64 	%rd3, [_Z17calculate_forces2P6float4S0_f_param_0];
	ld.param.u64 	%rd4, [_Z17calculate_forces2P6float4S0_f_param_1];
	cvta.to.global.u64 	%rd5, %rd4;
	cvta.to.global.u64 	%rd6, %rd3;
	mov.u32 	%r17, %ctaid.x;
	mul.wide.u32 	%rd7, %r17, 16;
	add.s64 	%rd1, %rd6, %rd7;
	ld.global.v4.f32 	{%f5, %f6, %f7, %f4}, [%rd1];
	add.s64 	%rd2, %rd5, %rd7;
	ld.global.v4.f32 	{%f14, %f13, %f12, %f11}, [%rd2];
	mov.u32 	%r1, %tid.x;
	mul.wide.u32 	%rd8, %r1, 16;
	add.s64 	%rd9, %rd6, %rd8;
	ld.global.v4.f32 	{%f63, %f64, %f65, %f66}, [%rd9];
	mov.b32 	%r18, %f66;
	mov.b64 	%rd10, {%r19, %r18};
	sub.f32 	%f15, %f63, %f5;
	sub.f32 	%f16, %f64, %f6;
	sub.f32 	%f17, %f65, %f7;
	mul.f32 	%f67, %f16, %f16;
	fma.rn.f32 	%f68, %f15, %f15, %f67;
	fma.rn.f32 	%f69, %f17, %f17, %f68;
	add.f32 	%f70, %f69, 0f3C23D70A;
	mul.f32 	%f71, %f70, %f70;
	mul.f32 	%f18, %f70, %f71;
	setp.lt.f32 	%p1, %f18, 0f3F800000;
	{ .reg .b32 tmp; mov.b64 {tmp, %r2}, %rd10; }
	mov.f32 	%f169, 0f00000000;
	mov.f32 	%f170, %f169;
	mov.f32 	%f171, %f169;
	@%p1 bra 	$L__BB0_2;
	sqrt.rn.f32 	%f72, %f18;
	rcp.rn.f32 	%f73, %f72;
	mov.b32 	%f74, %r2;
	mul.f32 	%f75, %f74, %f73;
	mul.f32 	%f76, %f15, %f75;
	fma.rn.f32 	%f169, %f76, 0f3F2B851F, 0f00000000;
	mul.f32 	%f77, %f16, %f75;
	fma.rn.f32 	%f170, %f77, 0f3F2B851F, 0f00000000;
	mul.f32 	%f78, %f17, %f75;
	fma.rn.f32 	%f171, %f78, 0f3F2B851F, 0f00000000;
$L__BB0_2:
	mov.u32 	%r20, acceleration;
	mad.lo.s32 	%r21, %r1, 12, %r20;
	st.shared.f32 	[%r21], %f169;
	st.shared.f32 	[%r21+4], %f170;
	st.shared.f32 	[%r21+8], %f171;
	bar.sync 	0;
	setp.ne.s32 	%p2, %r1, 0;
	@%p2 bra 	$L__BB0_15;
	mov.u32 	%r3, %ntid.x;
	and.b32  	%r4, %r3, 7;
	setp.lt.u32 	%p3, %r3, 8;
	mov.f32 	%f193, 0f00000000;
	mov.b32 	%r36, 0;
	mov.f32 	%f194, %f193;
	mov.f32 	%f195, %f193;
	@%p3 bra 	$L__BB0_6;
	and.b32  	%r36, %r3, 2040;
	add.s32 	%r33, %r20, 48;
	and.b32  	%r25, %r3, -8;
	neg.s32 	%r34, %r25;
	mov.f32 	%f193, 0f00000000;
$L__BB0_5:
	.pragma "nounroll";
	ld.shared.v4.f32 	{%f82, %f83, %f84, %f85}, [%r33+-48];
	add.f32 	%f86, %f193, %f82;
	add.f32 	%f87, %f194, %f83;
	add.f32 	%f88, %f195, %f84;
	add.f32 	%f89, %f86, %f85;
	ld.shared.v4.f32 	{%f90, %f91, %f92, %f93}, [%r33+-32];
	add.f32 	%f94, %f87, %f90;
	add.f32 	%f95, %f88, %f91;
	add.f32 	%f96, %f89, %f92;
	add.f32 	%f97, %f94, %f93;
	ld.shared.v4.f32 	{%f98, %f99, %f100, %f101}, [%r33+-16];
	add.f32 	%f102, %f95, %f98;
	add.f32 	%f103, %f96, %f99;
	add.f32 	%f104, %f97, %f100;
	add.f32 	%f105, %f102, %f101;
	ld.shared.v4.f32 	{%f106, %f107, %f108, %f109}, [%r33];
	add.f32 	%f110, %f103, %f106;
	add.f32 	%f111, %f104, %f107;
	add.f32 	%f112, %f105, %f108;
	add.f32 	%f113, %f110, %f109;
	ld.shared.v4.f32 	{%f114, %f115, %f116, %f117}, [%r33+16];
	add.f32 	%f118, %f111, %f114;
	add.f32 	%f119, %f112, %f115;
	add.f32 	%f120, %f113, %f116;
	add.f32 	%f121, %f118, %f117;
	ld.shared.v4.f32 	{%f122, %f123, %f124, %f125}, [%r33+32];
	add.f32 	%f126, %f119, %f122;
	add.f32 	%f193, %f120, %f123;
	add.f32 	%f194, %f121, %f124;
	add.f32 	%f195, %f126, %f125;
	add.s32 	%r34, %r34, 8;
	add.s32 	%r33, %r33, 96;
	setp.ne.s32 	%p4, %r34, 0;
	@%p4 bra 	$L__BB0_5;
$L__BB0_6:
	setp.eq.s32 	%p5, %r4, 0;
	@%p5 bra 	$L__BB0_14;
	and.b32  	%r12, %r3, 3;
	setp.lt.u32 	%p6, %r4, 4;
	@%p6 bra 	$L__BB0_9;
	mad.lo.s32 	%r27, %r36, 12, %r20;
	ld.shared.f32 	%f128, [%r27];
	add.f32 	%f129, %f193, %f128;
	ld.shared.f32 	%f130, [%r27+4];
	add.f32 	%f131, %f194, %f130;
	ld.shared.f32 	%f132, [%r27+8];
	add.f32 	%f133, %f195, %f132;
	ld.shared.f32 	%f134, [%r27+12];
	add.f32 	%f135, %f129, %f134;
	ld.shared.f32 	%f136, [%r27+16];
	add.f32 	%f137, %f131, %f136;
	ld.shared.f32 	%f138, [%r27+20];
	add.f32 	%f139, %f133, %f138;
	ld.shared.f32 	%f140, [%r27+24];
	add.f32 	%f141, %f135, %f140;
	ld.shared.f32 	%f142, [%r27+28];
	add.f32 	%f143, %f137, %f142;
	ld.shared.f32 	%f144, [%r27+32];
	add.f32 	%f145, %f139, %f144;
	ld.shared.f32 	%f146, [%r27+36];
	add.f32 	%f193, %f141, %f146;
	ld.shared.f32 	%f147, [%r27+40];
	add.f32 	%f194, %f143, %f147;
	ld.shared.f32 	%f148, [%r27+44];
	add.f32 	%f195, %f145, %f148;
	add.s32 	%r36, %r36, 4;
$L__BB0_9:
	setp.eq.s32 	%p7, %r12, 0;
	@%p7 bra 	$L__BB0_14;
	setp.eq.s32 	%p8, %r12, 1;
	@%p8 bra 	$L__BB0_12;
	mad.lo.s32 	%r29, %r36, 12, %r20;
	ld.shared.f32 	%f150, [%r29];
	add.f32 	%f151, %f193, %f150;
	ld.shared.f32 	%f152, [%r29+4];
	add.f32 	%f153, %f194, %f152;
	ld.shared.f32 	%f154, [%r29+8];
	add.f32 	%f155, %f195, %f154;
	ld.shared.f32 	%f156, [%r29+12];
	add.f32 	%f193, %f151, %f156;
	ld.shared.f32 	%f157, [%r29+16];
	add.f32 	%f194, %f153, %f157;
	ld.shared.f32 	%f158, [%r29+20];
	add.f32 	%f195, %f155, %f158;
	add.s32 	%r36, %r36, 2;
$L__BB0_12:
	and.b32  	%r30, %r3, 1;
	setp.eq.b32 	%p9, %r30, 1;
	not.pred 	%p10, %p9;
	@%p10 bra 	$L__BB0_14;
	mad.lo.s32 	%r32, %r36, 12, %r20;
	ld.shared.f32 	%f159, [%r32];
	add.f32 	%f193, %f193, %f159;
	ld.shared.f32 	%f160, [%r32+4];
	add.f32 	%f194, %f194, %f160;
	ld.shared.f32 	%f161, [%r32+8];
	add.f32 	%f195, %f195, %f161;
$L__BB0_14:
	ld.param.f32 	%f168, [_Z17calculate_forces2P6float4S0_f_param_2];
	fma.rn.f32 	%f162, %f168, %f193, %f14;
	fma.rn.f32 	%f163, %f168, %f194, %f13;
	fma.rn.f32 	%f164, %f168, %f195, %f12;
	fma.rn.f32 	%f165, %f168, %f162, %f5;
	fma.rn.f32 	%f166, %f168, %f163, %f6;
	fma.rn.f32 	%f167, %f168, %f164, %f7;
	bar.sync 	0;
	st.global.v4.f32 	[%rd1], {%f165, %f166, %f167, %f4};
	st.global.v4.f32 	[%rd2], {%f162, %f163, %f164, %f11};
$L__BB0_15:
	ret;

}


// ===== COMPILED SASS (sm_100) =====

	.target	sm_100

	.elftype	@"ET_EXEC"


//--------------------- .note.nv.tkinfo           --------------------------
	.section	.note.nv.tkinfo,"",@"SHT_NOTE"
	.sectionflags	@"SHF_NOTE_NV_TKINFO"
	.tkinfo
        /*0018*/ 	.word	0x00000002
        /*0030*/ 	.string	""
        /*0030*/ 	.string	"ptxas"
        /*0030*/ 	.string	"Cuda compilation tools, release 13.0, V13.0.88"
        /*0030*/ 	.string	"Build cuda_13.0.r13.0/compiler.36424714_0"
        /*0030*/ 	.string	"-arch sm_100 -m 64 "



//--------------------- .note.nv.cuinfo           --------------------------
	.section	.note.nv.cuinfo,"",@"SHT_NOTE"
	.sectionflags	@"SHF_NOTE_NV_CUINFO"
        /*0018*/ 	.short	0x0002
        /*001a*/ 	.short	0x0064
        /*001c*/ 	.short	0x0082
	.zero		2


//--------------------- .nv.info                  --------------------------
	.section	.nv.info,"",@"SHT_CUDA_INFO"
	.align	4


	//----- nvinfo : EIATTR_REGCOUNT
	.align		4
        /*0000*/ 	.byte	0x04, 0x2f
        /*0002*/ 	.short	(.L_1 - .L_0)
	.align		4
.L_0:
        /*0004*/ 	.word	index@(_Z17calculate_forces2P6float4S0_f)
        /*0008*/ 	.word	0x00000026


	//----- nvinfo : EIATTR_FRAME_SIZE
	.align		4
.L_1:
        /*000c*/ 	.byte	0x04, 0x11
        /*000e*/ 	.short	(.L_3 - .L_2)
	.align		4
.L_2:
        /*0010*/ 	.word	index@($__internal_1_$__cuda_sm20_sqrt_rn_f32_slowpath)
        /*0014*/ 	.word	0x00000000


	//----- nvinfo : EIATTR_FRAME_SIZE
	.align		4
.L_3:
        /*0018*/ 	.byte	0x04, 0x11
        /*001a*/ 	.short	(.L_5 - .L_4)
	.align		4
.L_4:
        /*001c*/ 	.word	index@($__internal_0_$__cuda_sm20_rcp_rn_f32_slowpath)
        /*0020*/ 	.word	0x00000000


	//----- nvinfo : EIATTR_FRAME_SIZE
	.align		4
.L_5:
        /*0024*/ 	.byte	0x04, 0x11
        /*0026*/ 	.short	(.L_7 - .L_6)
	.align		4
.L_6:
        /*0028*/ 	.word	index@(_Z17calculate_forces2P6float4S0_f)
        /*002c*/ 	.word	0x00000000


	//----- nvinfo : EIATTR_MIN_STACK_SIZE
	.align		4
.L_7:
        /*0030*/ 	.byte	0x04, 0x12
        /*0032*/ 	.short	(.L_9 - .L_8)
	.align		4
.L_8:
        /*0034*/ 	.word	index@(_Z17calculate_forces2P6float4S0_f)
        /*0038*/ 	.word	0x00000000
.L_9:


//--------------------- .nv.compat                --------------------------
	.section	.nv.compat,"",@"SHT_CUDA_COMPAT_INFO"
	.align	4
        /*0000*/ 	.byte	0x02, 0x09, 0x00, 0x00, 0x02, 0x02, 0x01, 0x00, 0x02, 0x05, 0x05, 0x00, 0x03, 0x07, 0x01, 0x01
        /*0010*/ 	.byte	0x02, 0x03, 0x00, 0x00, 0x02, 0x06, 0x01, 0x00, 0x04, 0x0b, 0x08, 0x00, 0x01, 0x00, 0x00, 0x00
        /*0020*/ 	.byte	0x00, 0x00, 0x00, 0x00


//--------------------- .nv.info._Z17calculate_forces2P6float4S0_f --------------------------
	.section	.nv.info._Z17calculate_forces2P6float4S0_f,"",@"SHT_CUDA_INFO"
	.sectionflags	@""
	.align	4


	//----- nvinfo : EIATTR_CUDA_API_VERSION
	.align		4
        /*0000*/ 	.byte	0x04, 0x37
        /*0002*/ 	.short	(.L_11 - .L_10)
.L_10:
        /*0004*/ 	.word	0x00000082


	//----- nvinfo : EIATTR_KPARAM_INFO
	.align		4
.L_11:
        /*0008*/ 	.byte	0x04, 0x17
        /*000a*/ 	.short	(.L_13 - .L_12)
.L_12:
        /*000c*/ 	.word	0x00000000
        /*0010*/ 	.short	0x0002
        /*0012*/ 	.short	0x0010
        /*0014*/ 	.byte	0x00, 0xf0, 0x11, 0x00


	//----- nvinfo : EIATTR_KPARAM_INFO
	.align		4
.L_13:
        /*0018*/ 	.byte	0x04, 0x17
        /*001a*/ 	.short	(.L_15 - .L_14)
.L_14:
        /*001c*/ 	.word	0x00000000
        /*0020*/ 	.short	0x0001
        /*0022*/ 	.short	0x0008
        /*0024*/ 	.byte	0x00, 0xf5, 0x21, 0x00


	//----- nvinfo : EIATTR_KPARAM_INFO
	.align		4
.L_15:
        /*0028*/ 	.byte	0x04, 0x17
        /*002a*/ 	.short	(.L_17 - .L_16)
.L_16:
        /*002c*/ 	.word	0x00000000
        /*0030*/ 	.short	0x0000
        /*0032*/ 	.short	0x0000
        /*0034*/ 	.byte	0x00, 0xf5, 0x21, 0x00


	//----- nvinfo : EIATTR_SPARSE_MMA_MASK
	.align		4
.L_17:
        /*0038*/ 	.byte	0x03, 0x50
        /*003a*/ 	.short	0x0000


	//----- nvinfo : EIATTR_MAXREG_COUNT
	.align		4
        /*003c*/ 	.byte	0x03, 0x1b
        /*003e*/ 	.short	0x00ff


	//----- nvinfo : EIATTR_NUM_BARRIERS
	.align		4
        /*0040*/ 	.byte	0x02, 0x4c
        /*0042*/ 	.byte	0x01
	.zero		1


	//----- nvinfo : EIATTR_MERCURY_ISA_VERSION
	.align		4
        /*0044*/ 	.byte	0x03, 0x5f
        /*0046*/ 	.short	0x0101


	//----- nvinfo : EIATTR_VRC_CTA_INIT_COUNT
	.align		4
        /*0048*/ 	.byte	0x02, 0x4a
	.zero		1
	.zero		1


	//----- nvinfo : EIATTR_EXIT_INSTR_OFFSETS
	.align		4
        /*004c*/ 	.byte	0x04, 0x1c
        /*004e*/ 	.short	(.L_19 - .L_18)


	//   ....[0]....
.L_18:
        /*0050*/ 	.word	0x00000460


	//   ....[1]....
        /*0054*/ 	.word	0x00000af0


	//----- nvinfo : EIATTR_CRS_STACK_SIZE
	.align		4
.L_19:
        /*0058*/ 	.byte	0x04, 0x1e
        /*005a*/ 	.short	(.L_21 - .L_20)
.L_20:
        /*005c*/ 	.word	0x00000000


	//----- nvinfo : EIATTR_CBANK_PARAM_SIZE
	.align		4
.L_21:
        /*0060*/ 	.byte	0x03, 0x19
        /*0062*/ 	.short	0x0014


	//----- nvinfo : EIATTR_PARAM_CBANK
	.align		4
        /*0064*/ 	.byte	0x04, 0x0a
        /*0066*/ 	.short	(.L_23 - .L_22)
	.align		4
.L_22:
        /*0068*/ 	.word	index@(.nv.constant0._Z17calculate_forces2P6float4S0_f)
        /*006c*/ 	.short	0x0380
        /*006e*/ 	.short	0x0014


	//----- nvinfo : EIATTR_SW_WAR
	.align		4
.L_23:
        /*0070*/ 	.byte	0x04, 0x36
        /*0072*/ 	.short	(.L_25 - .L_24)
.L_24:
        /*0074*/ 	.word	0x00000008
.L_25:


//--------------------- .nv.callgraph             --------------------------
	.section	.nv.callgraph,"",@"SHT_CUDA_CALLGRAPH"
	.align	4
	.sectionentsize	8
	.align		4
        /*0000*/ 	.word	0x00000000
	.align		4
        /*0004*/ 	.word	0xffffffff
	.align		4
        /*0008*/ 	.word	0x00000000
	.align		4
        /*000c*/ 	.word	0xfffffffe
	.align		4
        /*0010*/ 	.word	0x00000000
	.align		4
        /*0014*/ 	.word	0xfffffffd
	.align		4
        /*0018*/ 	.word	0x00000000
	.align		4
        /*001c*/ 	.word	0xfffffffc


//--------------------- .text._Z17calculate_forces2P6float4S0_f --------------------------
	.section	.text._Z17calculate_forces2P6float4S0_f,"ax",@progbits
	.align	128
        .global         _Z17calculate_forces2P6float4S0_f
        .type           _Z17calculate_forces2P6float4S0_f,@function
        .size           _Z17calculate_forces2P6float4S0_f,(.L_x_20 - _Z17calculate_forces2P6float4S0_f)
        .other          _Z17calculate_forces2P6float4S0_f,@"STO_CUDA_ENTRY STV_DEFAULT"
_Z17calculate_forces2P6float4S0_f:
.text._Z17calculate_forces2P6float4S0_f:
[----:B------:R-:W-:Y:S01]  /*0000*/  LDC R1, c[0x0][0x37c] ;  /* 0x0000df00ff017b82 */ /* 0x000fe20000000800 */
[----:B------:R-:W0:Y:S07]  /*0010*/  S2R R17, SR_TID.X ;  /* 0x0000000000117919 */ /* 0x000e2e0000002100 */
[----:B------:R-:W0:Y:S01]  /*0020*/  LDC.64 R34, c[0x0][0x380] ;  /* 0x0000e000ff227b82 */ /* 0x000e220000000a00 */
[----:B------:R-:W1:Y:S01]  /*0030*/  LDCU.64 UR4, c[0x0][0x358] ;  /* 0x00006b00ff0477ac */ /* 0x000e620008000a00 */
[----:B------:R-:W2:Y:S06]  /*0040*/  S2R R5, SR_CTAID.X ;  /* 0x0000000000057919 */ /* 0x000eac0000002500 */
[----:B------:R-:W3:Y:S01]  /*0050*/  LDC.64 R32, c[0x0][0x388] ;  /* 0x0000e200ff207b82 */ /* 0x000ee20000000a00 */
[----:B0-----:R-:W-:-:S04]  /*0060*/  IMAD.WIDE.U32 R2, R17, 0x10, R34 ;  /* 0x0000001011027825 */ /* 0x001fc800078e0022 */
[C---:B--2---:R-:W-:Y:S01]  /*0070*/  IMAD.WIDE.U32 R34, R5.reuse, 0x10, R34 ;  /* 0x0000001005227825 */ /* 0x044fe200078e0022 */
[----:B-1----:R0:W2:Y:S04]  /*0080*/  LDG.E.128 R12, desc[UR4][R2.64] ;  /* 0x00000004020c7981 */ /* 0x0020a8000c1e1d00 */
[----:B------:R-:W2:Y:S01]  /*0090*/  LDG.E.128 R8, desc[UR4][R34.64] ;  /* 0x0000000422087981 */ /* 0x000ea2000c1e1d00 */
[----:B---3--:R-:W-:-:S05]  /*00a0*/  IMAD.WIDE.U32 R32, R5, 0x10, R32 ;  /* 0x0000001005207825 */ /* 0x008fca00078e0020 */
[----:B------:R1:W5:Y:S01]  /*00b0*/  LDG.E.128 R4, desc[UR4][R32.64] ;  /* 0x0000000420047981 */ /* 0x000362000c1e1d00 */
[----:B------:R-:W-:Y:S01]  /*00c0*/  BSSY.RECONVERGENT B0, `(.L_x_0) ;  /* 0x0000030000007945 */ /* 0x000fe20003800200 */
[----:B------:R-:W-:Y:S01]  /*00d0*/  HFMA2 R16, -RZ, RZ, 0, 0 ;  /* 0x00000000ff107431 */ /* 0x000fe200000001ff */
[----:B0-----:R-:W-:Y:S01]  /*00e0*/  CS2R R2, SRZ ;  /* 0x0000000000027805 */ /* 0x001fe2000001ff00 */
[----:B--2---:R-:W-:Y:S01]  /*00f0*/  FADD R13, -R9, R13 ;  /* 0x0000000d090d7221 */ /* 0x004fe20000000100 */
[----:B------:R-:W-:Y:S01]  /*0100*/  FADD R12, -R8, R12 ;  /* 0x0000000c080c7221 */ /* 0x000fe20000000100 */
[----:B------:R-:W-:Y:S02]  /*0110*/  FADD R14, -R10, R14 ;  /* 0x0000000e0a0e7221 */ /* 0x000fe40000000100 */
[----:B------:R-:W-:-:S04]  /*0120*/  FMUL R19, R13, R13 ;  /* 0x0000000d0d137220 */ /* 0x000fc80000400000 */
[----:B------:R-:W-:-:S04]  /*0130*/  FFMA R19, R12, R12, R19 ;  /* 0x0000000c0c137223 */ /* 0x000fc80000000013 */
[----:B------:R-:W-:-:S04]  /*0140*/  FFMA R19, R14, R14, R19 ;  /* 0x0000000e0e137223 */ /* 0x000fc80000000013 */
[----:B------:R-:W-:-:S04]  /*0150*/  FADD R19, R19, 0.0099999997764825820923 ;  /* 0x3c23d70a13137421 */ /* 0x000fc80000000000 */
[----:B------:R-:W-:-:S04]  /*0160*/  FMUL R0, R19, R19 ;  /* 0x0000001313007220 */ /* 0x000fc80000400000 */
[----:B------:R-:W-:-:S05]  /*0170*/  FMUL R0, R19, R0 ;  /* 0x0000000013007220 */ /* 0x000fca0000400000 */
[----:B------:R-:W-:-:S13]  /*0180*/  FSETP.GEU.AND P0, PT, R0, 1, PT ;  /* 0x3f8000000000780b */ /* 0x000fda0003f0e000 */
[----:B-1----:R-:W-:Y:S05]  /*0190*/  @!P0 BRA `(.L_x_1) ;  /* 0x0000000000888947 */ /* 0x002fea0003800000 */
[----:B------:R-:W-:Y:S01]  /*01a0*/  IADD3 R2, PT, PT, R0, -0xd000000, RZ ;  /* 0xf300000000027810 */ /* 0x000fe20007ffe0ff */
[----:B------:R0:W1:Y:S01]  /*01b0*/  MUFU.RSQ R3, R0 ;  /* 0x0000000000037308 */ /* 0x0000620000001400 */
[----:B------:R-:W-:Y:S02]  /*01c0*/  BSSY.RECONVERGENT B1, `(.L_x_2) ;  /* 0x000000a000017945 */ /* 0x000fe40003800200 */
[----:B------:R-:W-:-:S13]  /*01d0*/  ISETP.GT.U32.AND P0, PT, R2, 0x727fffff, PT ;  /* 0x727fffff0200780c */ /* 0x000fda0003f04070 */
[----:B0-----:R-:W-:Y:S05]  /*01e0*/  @!P0 BRA `(.L_x_3) ;  /* 0x00000000000c8947 */ /* 0x001fea0003800000 */
[----:B------:R-:W-:-:S07]  /*01f0*/  MOV R21, 0x210 ;  /* 0x0000021000157802 */ /* 0x000fce0000000f00 */
[----:B-1---5:R-:W-:Y:S05]  /*0200*/  CALL.REL.NOINC `($__internal_1_$__cuda_sm20_sqrt_rn_f32_slowpath) ;  /* 0x0000000c00147944 */ /* 0x022fea0003c00000 */
[----:B------:R-:W-:Y:S05]  /*0210*/  BRA `(.L_x_4) ;  /* 0x0000000000107947 */ /* 0x000fea0003800000 */
.L_x_3:
[----:B-1----:R-:W-:Y:S01]  /*0220*/  FMUL.FTZ R19, R0, R3 ;  /* 0x0000000300137220 */ /* 0x002fe20000410000 */
[----:B------:R-:W-:-:S03]  /*0230*/  FMUL.FTZ R3, R3, 0.5 ;  /* 0x3f00000003037820 */ /* 0x000fc60000410000 */
[----:B------:R-:W-:-:S04]  /*0240*/  FFMA R0, -R19, R19, R0 ;  /* 0x0000001313007223 */ /* 0x000fc80000000100 */
[----:B------:R-:W-:-:S07]  /*0250*/  FFMA R0, R0, R3, R19 ;  /* 0x0000000300007223 */ /* 0x000fce0000000013 */
.L_x_4:
[----:B------:R-:W-:Y:S05]  /*0260*/  BSYNC.RECONVERGENT B1 ;  /* 0x0000000000017941 */ /* 0x000fea0003800200 */
.L_x_2:
[----:B------:R-:W-:Y:S01]  /*0270*/  IADD3 R2, PT, PT, R0, 0x1800000, RZ ;  /* 0x0180000000027810 */ /* 0x000fe20007ffe0ff */
[----:B------:R-:W-:Y:S03]  /*0280*/  BSSY.RECONVERGENT B1, `(.L_x_5) ;  /* 0x000000c000017945 */ /* 0x000fe60003800200 */
[----:B------:R-:W-:-:S04]  /*0290*/  LOP3.LUT R2, R2, 0x7f800000, RZ, 0xc0, !PT ;  /* 0x7f80000002027812 */ /* 0x000fc800078ec0ff */
[----:B------:R-:W-:-:S13]  /*02a0*/  ISETP.GT.U32.AND P0, PT, R2, 0x1ffffff, PT ;  /* 0x01ffffff0200780c */ /* 0x000fda0003f04070 */
[----:B------:R-:W-:Y:S05]  /*02b0*/  @P0 BRA `(.L_x_6) ;  /* 0x0000000000100947 */ /* 0x000fea0003800000 */
[----:B------:R-:W-:-:S07]  /*02c0*/  MOV R16, 0x2e0 ;  /* 0x000002e000107802 */ /* 0x000fce0000000f00 */
[----:B-----5:R-:W-:Y:S05]  /*02d0*/  CALL.REL.NOINC `($__internal_0_$__cuda_sm20_rcp_rn_f32_slowpath) ;  /* 0x0000000800087944 */ /* 0x020fea0003c00000 */
[----:B------:R-:W-:Y:S01]  /*02e0*/  MOV R2, R0 ;  /* 0x0000000000027202 */ /* 0x000fe20000000f00 */
[----:B------:R-:W-:Y:S06]  /*02f0*/  BRA `(.L_x_7) ;  /* 0x0000000000107947 */ /* 0x000fec0003800000 */
.L_x_6:
[----:B------:R-:W0:Y:S02]  /*0300*/  MUFU.RCP R3, R0 ;  /* 0x0000000000037308 */ /* 0x000e240000001000 */
[----:B0-----:R-:W-:-:S04]  /*0310*/  FFMA R2, R3, R0, -1 ;  /* 0xbf80000003027423 */ /* 0x001fc80000000000 */
[----:B------:R-:W-:-:S04]  /*0320*/  FADD.FTZ R2, -R2, -RZ ;  /* 0x800000ff02027221 */ /* 0x000fc80000010100 */
[----:B------:R-:W-:-:S07]  /*0330*/  FFMA R2, R3, R2, R3 ;  /* 0x0000000203027223 */ /* 0x000fce0000000003 */
.L_x_7:
[----:B------:R-:W-:Y:S05]  /*0340*/  BSYNC.RECONVERGENT B1 ;  /* 0x0000000000017941 */ /* 0x000fea0003800200 */
.L_x_5:
[----:B------:R-:W-:-:S04]  /*0350*/  FMUL R15, R15, R2 ;  /* 0x000000020f0f7220 */ /* 0x000fc80000400000 */
[-C--:B------:R-:W-:Y:S01]  /*0360*/  FMUL R0, R12, R15.reuse ;  /* 0x0000000f0c007220 */ /* 0x080fe20000400000 */
[-C--:B------:R-:W-:Y:S01]  /*0370*/  FMUL R2, R13, R15.reuse ;  /* 0x0000000f0d027220 */ /* 0x080fe20000400000 */
[----:B------:R-:W-:Y:S02]  /*0380*/  FMUL R3, R14, R15 ;  /* 0x0000000f0e037220 */ /* 0x000fe40000400000 */
[----:B------:R-:W-:Y:S01]  /*0390*/  FFMA R16, R0, 0.67000001668930053711, RZ ;  /* 0x3f2b851f00107823 */ /* 0x000fe200000000ff */
[----:B------:R-:W-:Y:S01]  /*03a0*/  FFMA R2, R2, 0.67000001668930053711, RZ ;  /* 0x3f2b851f02027823 */ /* 0x000fe200000000ff */
[----:B------:R-:W-:-:S07]  /*03b0*/  FFMA R3, R3, 0.67000001668930053711, RZ ;  /* 0x3f2b851f03037823 */ /* 0x000fce00000000ff */
.L_x_1:
[----:B------:R-:W-:Y:S05]  /*03c0*/  BSYNC.RECONVERGENT B0 ;  /* 0x0000000000007941 */ /* 0x000fea0003800200 */
.L_x_0:
[----:B------:R-:W0:Y:S01]  /*03d0*/  S2R R13, SR_CgaCtaId ;  /* 0x00000000000d7919 */ /* 0x000e220000008800 */
[----:B------:R-:W-:Y:S02]  /*03e0*/  MOV R30, 0x400 ;  /* 0x00000400001e7802 */ /* 0x000fe40000000f00 */
[----:B------:R-:W-:Y:S02]  /*03f0*/  ISETP.NE.AND P0, PT, R17, RZ, PT ;  /* 0x000000ff1100720c */ /* 0x000fe40003f05270 */
[----:B0-----:R-:W-:-:S05]  /*0400*/  LEA R30, R13, R30, 0x18 ;  /* 0x0000001e0d1e7211 */ /* 0x001fca00078ec0ff */
[----:B------:R-:W-:-:S05]  /*0410*/  IMAD R13, R17, 0xc, R30 ;  /* 0x0000000c110d7824 */ /* 0x000fca00078e021e */
[----:B------:R0:W-:Y:S04]  /*0420*/  STS [R13], R16 ;  /* 0x000000100d007388 */ /* 0x0001e80000000800 */
[----:B------:R0:W-:Y:S04]  /*0430*/  STS [R13+0x4], R2 ;  /* 0x000004020d007388 */ /* 0x0001e80000000800 */
[----:B------:R0:W-:Y:S01]  /*0440*/  STS [R13+0x8], R3 ;  /* 0x000008030d007388 */ /* 0x0001e20000000800 */
[----:B------:R-:W-:Y:S06]  /*0450*/  BAR.SYNC.DEFER_BLOCKING 0x0 ;  /* 0x0000000000007b1d */ /* 0x000fec0000010000 */
[----:B------:R-:W-:Y:S05]  /*0460*/  @P0 EXIT ;  /* 0x000000000000094d */ /* 0x000fea0003800000 */
[----:B------:R-:W1:Y:S01]  /*0470*/  LDC R0, c[0x0][0x360] ;  /* 0x0000d800ff007b82 */ /* 0x000e620000000800 */
[----:B------:R-:W-:Y:S01]  /*0480*/  HFMA2 R25, -RZ, RZ, 0, 0 ;  /* 0x00000000ff197431 */ /* 0x000fe200000001ff */
[----:B0-----:R-:W-:Y:S02]  /*0490*/  MOV R3, RZ ;  /* 0x000000ff00037202 */ /* 0x001fe40000000f00 */
[----:B------:R-:W-:Y:S02]  /*04a0*/  CS2R R26, SRZ ;  /* 0x00000000001a7805 */ /* 0x000fe4000001ff00 */
[C---:B-1----:R-:W-:Y:S02]  /*04b0*/  ISETP.GE.U32.AND P0, PT, R0.reuse, 0x8, PT ;  /* 0x000000080000780c */ /* 0x042fe40003f06070 */
[----:B------:R-:W-:-:S04]  /*04c0*/  LOP3.LUT R2, R0, 0x7, RZ, 0xc0, !PT ;  /* 0x0000000700027812 */ /* 0x000fc800078ec0ff */
[----:B------:R-:W-:-:S07]  /*04d0*/  ISETP.NE.AND P1, PT, R2, RZ, PT ;  /* 0x000000ff0200720c */ /* 0x000fce0003f25270 */
[----:B------:R-:W-:Y:S06]  /*04e0*/  @!P0 BRA `(.L_x_8) ;  /* 0x00000000009c8947 */ /* 0x000fec0003800000 */
[C---:B------:R-:W-:Y:S02]  /*04f0*/  LOP3.LUT R29, R0.reuse, 0xfffffff8, RZ, 0xc0, !PT ;  /* 0xfffffff8001d7812 */ /* 0x040fe400078ec0ff */
[----:B------:R-:W-:Y:S02]  /*0500*/  LOP3.LUT R3, R0, 0x7f8, RZ, 0xc0, !PT ;  /* 0x000007f800037812 */ /* 0x000fe400078ec0ff */
[----:B------:R-:W-:Y:S02]  /*0510*/  IADD3 R28, PT, PT, R30, 0x30, RZ ;  /* 0x000000301e1c7810 */ /* 0x000fe40007ffe0ff */
[----:B------:R-:W-:Y:S02]  /*0520*/  MOV R25, RZ ;  /* 0x000000ff00197202 */ /* 0x000fe40000000f00 */
[----:B------:R-:W-:-:S07]  /*0530*/  IADD3 R29, PT, PT, -R29, RZ, RZ ;  /* 0x000000ff1d1d7210 */ /* 0x000fce0007ffe1ff */
.L_x_9:
[----:B------:R-:W0:Y:S01]  /*0540*/  LDS.128 R16, [R28+-0x30] ;  /* 0xffffd0001c107984 */ /* 0x000e220000000c00 */
[----:B------:R-:W-:-:S03]  /*0550*/  IADD3 R29, PT, PT, R29, 0x8, RZ ;  /* 0x000000081d1d7810 */ /* 0x000fc60007ffe0ff */
[----:B------:R-:W1:Y:S01]  /*0560*/  LDS.128 R20, [R28+-0x20] ;  /* 0xffffe0001c147984 */ /* 0x000e620000000c00 */
[----:B------:R-:W-:-:S03]  /*0570*/  ISETP.NE.AND P0, PT, R29, RZ, PT ;  /* 0x000000ff1d00720c */ /* 0x000fc60003f05270 */
[----:B------:R-:W2:Y:S01]  /*0580*/  LDS.128 R12, [R28+-0x10] ;  /* 0xfffff0001c0c7984 */ /* 0x000ea20000000c00 */
[----:B0-----:R-:W-:Y:S01]  /*0590*/  FADD R16, R16, R25 ;  /* 0x0000001910107221 */ /* 0x001fe20000000000 */
[----:B------:R-:W-:Y:S01]  /*05a0*/  FADD R17, R17, R26 ;  /* 0x0000001a11117221 */ /* 0x000fe20000000000 */
[----:B------:R-:W-:Y:S02]  /*05b0*/  FADD R24, R18, R27 ;  /* 0x0000001b12187221 */ /* 0x000fe40000000000 */
[----:B------:R-:W-:Y:S01]  /*05c0*/  FADD R25, R19, R16 ;  /* 0x0000001013197221 */ /* 0x000fe20000000000 */
[----:B-1----:R-:W-:Y:S01]  /*05d0*/  FADD R20, R17, R20 ;  /* 0x0000001411147221 */ /* 0x002fe20000000000 */
[----:B------:R-:W-:Y:S01]  /*05e0*/  FADD R27, R24, R21 ;  /* 0x00000015181b7221 */ /* 0x000fe20000000000 */
[----:B------:R-:W0:Y:S01]  /*05f0*/  LDS.128 R16, [R28] ;  /* 0x000000001c107984 */ /* 0x000e220000000c00 */
[----:B------:R-:W-:Y:S01]  /*0600*/  FADD R24, R25, R22 ;  /* 0x0000001619187221 */ /* 0x000fe20000000000 */
[----:B------:R-:W-:Y:S01]  /*0610*/  FADD R25, R23, R20 ;  /* 0x0000001417197221 */ /* 0x000fe20000000000 */
[----:B--2---:R-:W-:Y:S01]  /*0620*/  FADD R12, R27, R12 ;  /* 0x0000000c1b0c7221 */ /* 0x004fe20000000000 */
[----:B------:R-:W1:Y:S01]  /*0630*/  LDS.128 R20, [R28+0x10] ;  /* 0x000010001c147984 */ /* 0x000e620000000c00 */
[----:B------:R-:W-:Y:S01]  /*0640*/  FADD R13, R24, R13 ;  /* 0x0000000d180d7221 */ /* 0x000fe20000000000 */
[----:B------:R-:W-:Y:S01]  /*0650*/  FADD R14, R25, R14 ;  /* 0x0000000e190e7221 */ /* 0x000fe20000000000 */
[----:B------:R-:W-:Y:S01]  /*0660*/  FADD R15, R15, R12 ;  /* 0x0000000c0f0f7221 */ /* 0x000fe20000000000 */
[----:B------:R2:W3:Y:S02]  /*0670*/  LDS.128 R24, [R28+0x20] ;  /* 0x000020001c187984 */ /* 0x0004e40000000c00 */
[----:B--2---:R-:W-:Y:S01]  /*0680*/  IADD3 R28, PT, PT, R28, 0x60, RZ ;  /* 0x000000601c1c7810 */ /* 0x004fe20007ffe0ff */
[----:B0-----:R-:W-:Y:S01]  /*0690*/  FADD R16, R13, R16 ;  /* 0x000000100d107221 */ /* 0x001fe20000000000 */
[----:B------:R-:W-:Y:S01]  /*06a0*/  FADD R17, R14, R17 ;  /* 0x000000110e117221 */ /* 0x000fe20000000000 */
[----:B------:R-:W-:-:S02]  /*06b0*/  FADD R18, R15, R18 ;  /* 0x000000120f127221 */ /* 0x000fc40000000000 */
[----:B------:R-:W-:Y:S01]  /*06c0*/  FADD R19, R19, R16 ;  /* 0x0000001013137221 */ /* 0x000fe20000000000 */
[----:B-1----:R-:W-:Y:S01]  /*06d0*/  FADD R20, R17, R20 ;  /* 0x0000001411147221 */ /* 0x002fe20000000000 */
[----:B------:R-:W-:Y:S02]  /*06e0*/  FADD R21, R18, R21 ;  /* 0x0000001512157221 */ /* 0x000fe40000000000 */
[----:B------:R-:W-:Y:S01]  /*06f0*/  FADD R22, R19, R22 ;  /* 0x0000001613167221 */ /* 0x000fe20000000000 */
[----:B------:R-:W-:Y:S01]  /*0700*/  FADD R23, R23, R20 ;  /* 0x0000001417177221 */ /* 0x000fe20000000000 */
[----:B---3--:R-:W-:Y:S02]  /*0710*/  FADD R24, R21, R24 ;  /* 0x0000001815187221 */ /* 0x008fe40000000000 */
[----:B------:R-:W-:Y:S01]  /*0720*/  FADD R25, R22, R25 ;  /* 0x0000001916197221 */ /* 0x000fe20000000000 */
[----:B------:R-:W-:Y:S01]  /*0730*/  FADD R26, R23, R26 ;  /* 0x0000001a171a7221 */ /* 0x000fe20000000000 */
[----:B------:R-:W-:Y:S01]  /*0740*/  FADD R27, R27, R24 ;  /* 0x000000181b1b7221 */ /* 0x000fe20000000000 */
[----:B------:R-:W-:Y:S06]  /*0750*/  @P0 BRA `(.L_x_9) ;  /* 0xfffffffc00780947 */ /* 0x000fec000383ffff */
.L_x_8:
[----:B------:R-:W-:Y:S05]  /*0760*/  @!P1 BRA `(.L_x_10) ;  /* 0x0000000000b89947 */ /* 0x000fea0003800000 */
[----:B------:R-:W-:Y:S02]  /*0770*/  ISETP.GE.U32.AND P0, PT, R2, 0x4, PT ;  /* 0x000000040200780c */ /* 0x000fe40003f06070 */
[----:B------:R-:W-:-:S04]  /*0780*/  LOP3.LUT R24, R0, 0x3, RZ, 0xc0, !PT ;  /* 0x0000000300187812 */ /* 0x000fc800078ec0ff */
[----:B------:R-:W-:-:S07]  /*0790*/  ISETP.NE.AND P1, PT, R24, RZ, PT ;  /* 0x000000ff1800720c */ /* 0x000fce0003f25270 */
[----:B------:R-:W-:Y:S06]  /*07a0*/  @!P0 BRA `(.L_x_11) ;  /* 0x0000000000508947 */ /* 0x000fec0003800000 */
[C---:B------:R-:W-:Y:S01]  /*07b0*/  IMAD R2, R3.reuse, 0xc, R30 ;  /* 0x0000000c03027824 */ /* 0x040fe200078e021e */
[----:B------:R-:W-:-:S04]  /*07c0*/  IADD3 R3, PT, PT, R3, 0x4, RZ ;  /* 0x0000000403037810 */ /* 0x000fc80007ffe0ff */
[----:B------:R-:W0:Y:S04]  /*07d0*/  LDS.64 R12, [R2] ;  /* 0x00000000020c7984 */ /* 0x000e280000000a00 */
[----:B------:R-:W1:Y:S04]  /*07e0*/  LDS.64 R14, [R2+0x8] ;  /* 0x00000800020e7984 */ /* 0x000e680000000a00 */
[----:B------:R-:W2:Y:S04]  /*07f0*/  LDS.64 R16, [R2+0x10] ;  /* 0x0000100002107984 */ /* 0x000ea80000000a00 */
[----:B------:R-:W3:Y:S04]  /*0800*/  LDS.64 R18, [R2+0x18] ;  /* 0x0000180002127984 */ /* 0x000ee80000000a00 */
[----:B------:R-:W4:Y:S04]  /*0810*/  LDS.64 R20, [R2+0x20] ;  /* 0x0000200002147984 */ /* 0x000f280000000a00 */
[----:B------:R-:W4:Y:S01]  /*0820*/  LDS.64 R22, [R2+0x28] ;  /* 0x0000280002167984 */ /* 0x000f220000000a00 */
[----:B0-----:R-:W-:Y:S01]  /*0830*/  FADD R12, R25, R12 ;  /* 0x0000000c190c7221 */ /* 0x001fe20000000000 */
[----:B------:R-:W-:Y:S01]  /*0840*/  FADD R13, R26, R13 ;  /* 0x0000000d1a0d7221 */ /* 0x000fe20000000000 */
[----:B-1----:R-:W-:-:S02]  /*0850*/  FADD R14, R27, R14 ;  /* 0x0000000e1b0e7221 */ /* 0x002fc40000000000 */
[----:B------:R-:W-:Y:S01]  /*0860*/  FADD R15, R12, R15 ;  /* 0x0000000f0c0f7221 */ /* 0x000fe20000000000 */
[----:B--2---:R-:W-:Y:S01]  /*0870*/  FADD R16, R13, R16 ;  /* 0x000000100d107221 */ /* 0x004fe20000000000 */
[----:B------:R-:W-:Y:S02]  /*0880*/  FADD R17, R14, R17 ;  /* 0x000000110e117221 */ /* 0x000fe40000000000 */
[----:B---3--:R-:W-:Y:S01]  /*0890*/  FADD R18, R15, R18 ;  /* 0x000000120f127221 */ /* 0x008fe20000000000 */
[----:B------:R-:W-:Y:S01]  /*08a0*/  FADD R19, R16, R19 ;  /* 0x0000001310137221 */ /* 0x000fe20000000000 */
[----:B----4-:R-:W-:Y:S02]  /*08b0*/  FADD R20, R17, R20 ;  /* 0x0000001411147221 */ /* 0x010fe40000000000 */
[----:B------:R-:W-:Y:S01]  /*08c0*/  FADD R25, R18, R21 ;  /* 0x0000001512197221 */ /* 0x000fe20000000000 */
[----:B------:R-:W-:Y:S01]  /*08d0*/  FADD R26, R19, R22 ;  /* 0x00000016131a7221 */ /* 0x000fe20000000000 */
[----:B------:R-:W-:-:S07]  /*08e0*/  FADD R27, R20, R23 ;  /* 0x00000017141b7221 */ /* 0x000fce0000000000 */
.L_x_11:
[----:B------:R-:W-:Y:S05]  /*08f0*/  @!P1 BRA `(.L_x_10) ;  /* 0x0000000000549947 */ /* 0x000fea0003800000 */
[----:B------:R-:W-:Y:S02]  /*0900*/  ISETP.NE.AND P0, PT, R24, 0x1, PT ;  /* 0x000000011800780c */ /* 0x000fe40003f05270 */
[----:B------:R-:W-:-:S04]  /*0910*/  LOP3.LUT R0, R0, 0x1, RZ, 0xc0, !PT ;  /* 0x0000000100007812 */ /* 0x000fc800078ec0ff */
[----:B------:R-:W-:-:S07]  /*0920*/  ISETP.NE.U32.AND P1, PT, R0, 0x1, PT ;  /* 0x000000010000780c */ /* 0x000fce0003f25070 */
[----:B------:R-:W-:Y:S06]  /*0930*/  @!P0 BRA `(.L_x_12) ;  /* 0x00000000002c8947 */ /* 0x000fec0003800000 */
[C---:B------:R-:W-:Y:S01]  /*0940*/  IMAD R0, R3.reuse, 0xc, R30 ;  /* 0x0000000c03007824 */ /* 0x040fe200078e021e */
[----:B------:R-:W-:-:S04]  /*0950*/  IADD3 R3, PT, PT, R3, 0x2, RZ ;  /* 0x0000000203037810 */ /* 0x000fc80007ffe0ff */
[----:B------:R-:W0:Y:S04]  /*0960*/  LDS.64 R12, [R0] ;  /* 0x00000000000c7984 */ /* 0x000e280000000a00 */
[----:B------:R-:W1:Y:S04]  /*0970*/  LDS.64 R14, [R0+0x8] ;  /* 0x00000800000e7984 */ /* 0x000e680000000a00 */
[----:B------:R-:W2:Y:S01]  /*0980*/  LDS.64 R16, [R0+0x10] ;  /* 0x0000100000107984 */ /* 0x000ea20000000a00 */
[----:B0-----:R-:W-:Y:S01]  /*0990*/  FADD R12, R25, R12 ;  /* 0x0000000c190c7221 */ /* 0x001fe20000000000 */
[----:B------:R-:W-:Y:S01]  /*09a0*/  FADD R13, R26, R13 ;  /* 0x0000000d1a0d7221 */ /* 0x000fe20000000000 */
[----:B-1----:R-:W-:-:S02]  /*09b0*/  FADD R14, R27, R14 ;  /* 0x0000000e1b0e7221 */ /* 0x002fc40000000000 */
[----:B------:R-:W-:Y:S01]  /*09c0*/  FADD R25, R12, R15 ;  /* 0x0000000f0c197221 */ /* 0x000fe20000000000 */
[----:B--2---:R-:W-:Y:S01]  /*09d0*/  FADD R26, R13, R16 ;  /* 0x000000100d1a7221 */ /* 0x004fe20000000000 */
[----:B------:R-:W-:-:S07]  /*09e0*/  FADD R27, R14, R17 ;  /* 0x000000110e1b7221 */ /* 0x000fce0000000000 */
.L_x_12:
[----:B------:R-:W-:-:S05]  /*09f0*/  @!P1 IMAD R3, R3, 0xc, R30 ;  /* 0x0000000c03039824 */ /* 0x000fca00078e021e */
[----:B------:R-:W0:Y:S04]  /*0a00*/  @!P1 LDS.64 R12, [R3] ;  /* 0x00000000030c9984 */ /* 0x000e280000000a00 */
[----:B------:R-:W1:Y:S01]  /*0a10*/  @!P1 LDS R0, [R3+0x8] ;  /* 0x0000080003009984 */ /* 0x000e620000000800 */
[----:B0-----:R-:W-:Y:S01]  /*0a20*/  @!P1 FADD R25, R25, R12 ;  /* 0x0000000c19199221 */ /* 0x001fe20000000000 */
[----:B------:R-:W-:Y:S01]  /*0a30*/  @!P1 FADD R26, R26, R13 ;  /* 0x0000000d1a1a9221 */ /* 0x000fe20000000000 */
[----:B-1----:R-:W-:-:S07]  /*0a40*/  @!P1 FADD R27, R27, R0 ;  /* 0x000000001b1b9221 */ /* 0x002fce0000000000 */
.L_x_10:
[----:B------:R-:W0:Y:S02]  /*0a50*/  LDCU UR6, c[0x0][0x390] ;  /* 0x00007200ff0677ac */ /* 0x000e240008000800 */
[----:B0----5:R-:W-:Y:S01]  /*0a60*/  FFMA R4, R25, UR6, R4 ;  /* 0x0000000619047c23 */ /* 0x021fe20008000004 */
[----:B------:R-:W-:Y:S01]  /*0a70*/  FFMA R5, R26, UR6, R5 ;  /* 0x000000061a057c23 */ /* 0x000fe20008000005 */
[----:B------:R-:W-:Y:S02]  /*0a80*/  FFMA R6, R27, UR6, R6 ;  /* 0x000000061b067c23 */ /* 0x000fe40008000006 */
[----:B------:R-:W-:Y:S01]  /*0a90*/  FFMA R8, R4, UR6, R8 ;  /* 0x0000000604087c23 */ /* 0x000fe20008000008 */
[----:B------:R-:W-:Y:S01]  /*0aa0*/  FFMA R9, R5, UR6, R9 ;  /* 0x0000000605097c23 */ /* 0x000fe20008000009 */
[----:B------:R-:W-:Y:S01]  /*0ab0*/  FFMA R10, R6, UR6, R10 ;  /* 0x00000006060a7c23 */ /* 0x000fe2000800000a */
[----:B------:R-:W-:Y:S06]  /*0ac0*/  BAR.SYNC.DEFER_BLOCKING 0x0 ;  /* 0x0000000000007b1d */ /* 0x000fec0000010000 */
[----:B------:R-:W-:Y:S04]  /*0ad0*/  STG.E.128 desc[UR4][R34.64], R8 ;  /* 0x0000000822007986 */ /* 0x000fe8000c101d04 */
[----:B------:R-:W-:Y:S01]  /*0ae0*/  STG.E.128 desc[UR4][R32.64], R4 ;  /* 0x0000000420007986 */ /* 0x000fe2000c101d04 */
[----:B------:R-:W-:Y:S05]  /*0af0*/  EXIT ;  /* 0x000000000000794d */ /* 0x000fea0003800000 */
        .weak           $__internal_0_$__cuda_sm20_rcp_rn_f32_slowpath
        .type           $__internal_0_$__cuda_sm20_rcp_rn_f32_slowpath,@function
        .size           $__internal_0_$__cuda_sm20_rcp_rn_f32_slowpath,($__internal_1_$__cuda_sm20_sqrt_rn_f32_slowpath - $__internal_0_$__cuda_sm20_rcp_rn_f32_slowpath)
$__internal_0_$__cuda_sm20_rcp_rn_f32_slowpath:
[----:B------:R-:W-:Y:S01]  /*0b00*/  SHF.L.U32 R2, R0, 0x1, RZ ;  /* 0x0000000100027819 */ /* 0x000fe200000006ff */
[----:B------:R-:W-:Y:S03]  /*0b10*/  BSSY.RECONVERGENT B2, `(.L_x_13) ;  /* 0x0000030000027945 */ /* 0x000fe60003800200 */
[----:B------:R-:W-:-:S04]  /*0b20*/  SHF.R.U32.HI R2, RZ, 0x18, R2 ;  /* 0x00000018ff027819 */ /* 0x000fc80000011602 */
[----:B------:R-:W-:-:S13]  /*0b30*/  ISETP.NE.U32.AND P0, PT, R2, RZ, PT ;  /* 0x000000ff0200720c */ /* 0x000fda0003f05070 */
[----:B------:R-:W-:Y:S05]  /*0b40*/  @P0 BRA `(.L_x_14) ;  /* 0x0000000000280947 */ /* 0x000fea0003800000 */
[----:B------:R-:W-:-:S04]  /*0b50*/  SHF.L.U32 R2, R0, 0x1, RZ ;  /* 0x0000000100027819 */ /* 0x000fc800000006ff */
[----:B------:R-:W-:-:S13]  /*0b60*/  ISETP.NE.AND P0, PT, R2, RZ, PT ;  /* 0x000000ff0200720c */ /* 0x000fda0003f05270 */
[----:B------:R-:W-:Y:S01]  /*0b70*/  @P0 FFMA R18, R0, 1.84467440737095516160e+19, RZ ;  /* 0x5f80000000120823 */ /* 0x000fe200000000ff */
[----:B------:R-:W-:Y:S08]  /*0b80*/  @!P0 MUFU.RCP R3, R0 ;  /* 0x0000000000038308 */ /* 0x000ff00000001000 */
[----:B------:R-:W0:Y:S02]  /*0b90*/  @P0 MUFU.RCP R19, R18 ;  /* 0x0000001200130308 */ /* 0x000e240000001000 */
[----:B0-----:R-:W-:-:S04]  /*0ba0*/  @P0 FFMA R2, R18, R19, -1 ;  /* 0xbf80000012020423 */ /* 0x001fc80000000013 */
[----:B------:R-:W-:-:S04]  /*0bb0*/  @P0 FADD.FTZ R2, -R2, -RZ ;  /* 0x800000ff02020221 */ /* 0x000fc80000010100 */
[----:B------:R-:W-:-:S04]  /*0bc0*/  @P0 FFMA R2, R19, R2, R19 ;  /* 0x0000000213020223 */ /* 0x000fc80000000013 */
[----:B------:R-:W-:Y:S01]  /*0bd0*/  @P0 FFMA R3, R2, 1.84467440737095516160e+19, RZ ;  /* 0x5f80000002030823 */ /* 0x000fe200000000ff */
[----:B------:R-:W-:Y:S06]  /*0be0*/  BRA `(.L_x_15) ;  /* 0x0000000000887947 */ /* 0x000fec0003800000 */
.L_x_14:
[----:B------:R-:W-:-:S04]  /*0bf0*/  IADD3 R22, PT, PT, R2, -0xfd, RZ ;  /* 0xffffff0302167810 */ /* 0x000fc80007ffe0ff */
[----:B------:R-:W-:-:S13]  /*0c00*/  ISETP.GT.U32.AND P0, PT, R22, 0x1, PT ;  /* 0x000000011600780c */ /* 0x000fda0003f04070 */
[----:B------:R-:W-:Y:S05]  /*0c10*/  @P0 BRA `(.L_x_16) ;  /* 0x0000000000780947 */ /* 0x000fea0003800000 */
[----:B------:R-:W-:Y:S01]  /*0c20*/  LOP3.LUT R3, R0, 0x7fffff, RZ, 0xc0, !PT ;  /* 0x007fffff00037812 */ /* 0x000fe200078ec0ff */
[----:B------:R-:W-:-:S03]  /*0c30*/  HFMA2 R21, -RZ, RZ, 0, 1.78813934326171875e-07 ;  /* 0x00000003ff157431 */ /* 0x000fc600000001ff */
[----:B------:R-:W-:-:S04]  /*0c40*/  LOP3.LUT R3, R3, 0x3f800000, RZ, 0xfc, !PT ;  /* 0x3f80000003037812 */ /* 0x000fc800078efcff */
[----:B------:R-:W0:Y:S01]  /*0c50*/  MUFU.RCP R18, R3 ;  /* 0x0000000300127308 */ /* 0x000e220000001000 */
[----:B------:R-:W-:Y:S01]  /*0c60*/  SHF.L.U32 R21, R21, R22, RZ ;  /* 0x0000001615157219 */ /* 0x000fe200000006ff */
[----:B0-----:R-:W-:-:S04]  /*0c70*/  FFMA R19, R3, R18, -1 ;  /* 0xbf80000003137423 */ /* 0x001fc80000000012 */
[----:B------:R-:W-:-:S04]  /*0c80*/  FADD.FTZ R19, -R19, -RZ ;  /* 0x800000ff13137221 */ /* 0x000fc80000010100 */
[CCC-:B------:R-:W-:Y:S01]  /*0c90*/  FFMA.RM R20, R18.reuse, R19.reuse, R18.reuse ;  /* 0x0000001312147223 */ /* 0x1c0fe20000004012 */
[----:B------:R-:W-:-:S04]  /*0ca0*/  FFMA.RP R19, R18, R19, R18 ;  /* 0x0000001312137223 */ /* 0x000fc80000008012 */
[C---:B------:R-:W-:Y:S02]  /*0cb0*/  LOP3.LUT R18, R20.reuse, 0x7fffff, RZ, 0xc0, !PT ;  /* 0x007fffff14127812 */ /* 0x040fe400078ec0ff */
[----:B------:R-:W-:Y:S02]  /*0cc0*/  FSETP.NEU.FTZ.AND P0, PT, R20, R19, PT ;  /* 0x000000131400720b */ /* 0x000fe40003f1d000 */
[----:B------:R-:W-:Y:S02]  /*0cd0*/  LOP3.LUT R18, R18, 0x800000, RZ, 0xfc, !PT ;  /* 0x0080000012127812 */ /* 0x000fe400078efcff */
[----:B------:R-:W-:Y:S02]  /*0ce0*/  SEL R19, RZ, 0xffffffff, !P0 ;  /* 0xffffffffff137807 */ /* 0x000fe40004000000 */
[----:B------:R-:W-:Y:S02]  /*0cf0*/  LOP3.LUT R21, R21, R18, RZ, 0xc0, !PT ;  /* 0x0000001215157212 */ /* 0x000fe400078ec0ff */
[----:B------:R-:W-:-:S02]  /*0d00*/  IADD3 R19, PT, PT, -R19, RZ, RZ ;  /* 0x000000ff13137210 */ /* 0x000fc40007ffe1ff */
[-C--:B------:R-:W-:Y:S02]  /*0d10*/  SHF.R.U32.HI R21, RZ, R22.reuse, R21 ;  /* 0x00000016ff157219 */ /* 0x080fe40000011615 */
[----:B------:R-:W-:Y:S02]  /*0d20*/  LOP3.LUT P1, RZ, R19, R22, R18, 0xf8, !PT ;  /* 0x0000001613ff7212 */ /* 0x000fe4000782f812 */
[C---:B------:R-:W-:Y:S02]  /*0d30*/  LOP3.LUT P0, RZ, R21.reuse, 0x1, RZ, 0xc0, !PT ;  /* 0x0000000115ff7812 */ /* 0x040fe4000780c0ff */
[----:B------:R-:W-:-:S04]  /*0d40*/  LOP3.LUT P2, RZ, R21, 0x2, RZ, 0xc0, !PT ;  /* 0x0000000215ff7812 */ /* 0x000fc8000784c0ff */
[----:B------:R-:W-:Y:S02]  /*0d50*/  PLOP3.LUT P0, PT, P0, P1, P2, 0xe0, 0x0 ;  /* 0x000000000000781c */ /* 0x000fe40000703c20 */
[----:B------:R-:W-:Y:S02]  /*0d60*/  LOP3.LUT P1, RZ, R0, 0x7fffff, RZ, 0xc0, !PT ;  /* 0x007fffff00ff7812 */ /* 0x000fe4000782c0ff */
[----:B------:R-:W-:-:S04]  /*0d70*/  SEL R3, RZ, 0x1, !P0 ;  /* 0x00000001ff037807 */ /* 0x000fc80004000000 */
[----:B------:R-:W-:-:S04]  /*0d80*/  IADD3 R3, PT, PT, -R3, RZ, RZ ;  /* 0x000000ff03037210 */ /* 0x000fc80007ffe1ff */
[----:B------:R-:W-:Y:S02]  /*0d90*/  ISETP.GE.AND P0, PT, R3, RZ, PT ;  /* 0x000000ff0300720c */ /* 0x000fe40003f06270 */
[----:B------:R-:W-:-:S04]  /*0da0*/  IADD3 R3, PT, PT, R2, -0xfc, RZ ;  /* 0xffffff0402037810 */ /* 0x000fc80007ffe0ff */
[----:B------:R-:W-:-:S07]  /*0db0*/  SHF.R.U32.HI R3, RZ, R3, R18 ;  /* 0x00000003ff037219 */ /* 0x000fce0000011612 */
[----:B------:R-:W-:-:S04]  /*0dc0*/  @!P0 IADD3 R3, PT, PT, R3, 0x1, RZ ;  /* 0x0000000103038810 */ /* 0x000fc80007ffe0ff */
[----:B------:R-:W-:-:S04]  /*0dd0*/  @!P1 SHF.L.U32 R3, R3, 0x1, RZ ;  /* 0x0000000103039819 */ /* 0x000fc800000006ff */
[----:B------:R-:W-:Y:S01]  /*0de0*/  LOP3.LUT R3, R3, 0x80000000, R0, 0xf8, !PT ;  /* 0x8000000003037812 */ /* 0x000fe200078ef800 */
[----:B------:R-:W-:Y:S06]  /*0df0*/  BRA `(.L_x_15) ;  /* 0x0000000000047947 */ /* 0x000fec0003800000 */
.L_x_16:
[----:B------:R0:W1:Y:S02]  /*0e00*/  MUFU.RCP R3, R0 ;  /* 0x0000000000037308 */ /* 0x0000640000001000 */
.L_x_15:
[----:B------:R-:W-:Y:S05]  /*0e10*/  BSYNC.RECONVERGENT B2 ;  /* 0x0000000000027941 */ /* 0x000fea0003800200 */
.L_x_13:
[----:B01----:R-:W-:Y:S01]  /*0e20*/  MOV R0, R3 ;  /* 0x0000000300007202 */ /* 0x003fe20000000f00 */
[----:B------:R-:W-:Y:S01]  /*0e30*/  HFMA2 R3, -RZ, RZ, 0, 0 ;  /* 0x00000000ff037431 */ /* 0x000fe200000001ff */
[----:B------:R-:W-:-:S04]  /*0e40*/  MOV R2, R16 ;  /* 0x0000001000027202 */ /* 0x000fc80000000f00 */
[----:B------:R-:W-:Y:S05]  /*0e50*/  RET.REL.NODEC R2 `(_Z17calculate_forces2P6float4S0_f) ;  /* 0xfffffff002687950 */ /* 0x000fea0003c3ffff */
        .weak           $__internal_1_$__cuda_sm20_sqrt_rn_f32_slowpath
        .type           $__internal_1_$__cuda_sm20_sqrt_rn_f32_slowpath,@function
        .size           $__internal_1_$__cuda_sm20_sqrt_rn_f32_slowpath,(.L_x_20 - $__internal_1_$__cuda_sm20_sqrt_rn_f32_slowpath)
$__internal_1_$__cuda_sm20_sqrt_rn_f32_slowpath:
[----:B------:R-:W-:-:S13]  /*0e60*/  LOP3.LUT P0, RZ, R0, 0x7fffffff, RZ, 0xc0, !PT ;  /* 0x7fffffff00ff7812 */ /* 0x000fda000780c0ff */
[----:B------:R-:W-:Y:S01]  /*0e70*/  @!P0 MOV R2, R0 ;  /* 0x0000000000028202 */ /* 0x000fe20000000f00 */
[----:B------:R-:W-:Y:S06]  /*0e80*/  @!P0 BRA `(.L_x_17) ;  /* 0x0000000000408947 */ /* 0x000fec0003800000 */
[----:B------:R-:W-:-:S13]  /*0e90*/  FSETP.GEU.FTZ.AND P0, PT, R0, RZ, PT ;  /* 0x000000ff0000720b */ /* 0x000fda0003f1e000 */
[----:B------:R-:W-:Y:S01]  /*0ea0*/  @!P0 MOV R2, 0x7fffffff ;  /* 0x7fffffff00028802 */ /* 0x000fe20000000f00 */
[----:B------:R-:W-:Y:S06]  /*0eb0*/  @!P0 BRA `(.L_x_17) ;  /* 0x0000000000348947 */ /* 0x000fec0003800000 */
[----:B------:R-:W-:-:S13]  /*0ec0*/  FSETP.GTU.FTZ.AND P0, PT, |R0|, +INF , PT ;  /* 0x7f8000000000780b */ /* 0x000fda0003f1c200 */
[----:B------:R-:W-:Y:S01]  /*0ed0*/  @P0 FADD.FTZ R2, R0, 1 ;  /* 0x3f80000000020421 */ /* 0x000fe20000010000 */
[----:B------:R-:W-:Y:S06]  /*0ee0*/  @P0 BRA `(.L_x_17) ;  /* 0x0000000000280947 */ /* 0x000fec0003800000 */
[----:B------:R-:W-:-:S13]  /*0ef0*/  FSETP.NEU.FTZ.AND P0, PT, |R0|, +INF , PT ;  /* 0x7f8000000000780b */ /* 0x000fda0003f1d200 */
[----:B------:R-:W-:-:S04]  /*0f00*/  @P0 FFMA R3, R0, 1.84467440737095516160e+19, RZ ;  /* 0x5f80000000030823 */ /* 0x000fc800000000ff */
[----:B------:R-:W0:Y:S02]  /*0f10*/  @P0 MUFU.RSQ R2, R3 ;  /* 0x0000000300020308 */ /* 0x000e240000001400 */
[----:B0-----:R-:W-:Y:S01]  /*0f20*/  @P0 FMUL.FTZ R16, R3, R2 ;  /* 0x0000000203100220 */ /* 0x001fe20000410000 */
[----:B------:R-:W-:Y:S01]  /*0f30*/  @P0 FMUL.FTZ R20, R2, 0.5 ;  /* 0x3f00000002140820 */ /* 0x000fe20000410000 */
[----:B------:R-:W-:Y:S02]  /*0f40*/  @!P0 MOV R2, R0 ;  /* 0x0000000000028202 */ /* 0x000fe40000000f00 */
[----:B------:R-:W-:-:S04]  /*0f50*/  @P0 FADD.FTZ R18, -R16, -RZ ;  /* 0x800000ff10120221 */ /* 0x000fc80000010100 */
[----:B------:R-:W-:-:S04]  /*0f60*/  @P0 FFMA R19, R16, R18, R3 ;  /* 0x0000001210130223 */ /* 0x000fc80000000003 */
[----:B------:R-:W-:-:S04]  /*0f70*/  @P0 FFMA R19, R19, R20, R16 ;  /* 0x0000001413130223 */ /* 0x000fc80000000010 */
[----:B------:R-:W-:-:S07]  /*0f80*/  @P0 FMUL.FTZ R2, R19, 2.3283064365386962891e-10 ;  /* 0x2f80000013020820 */ /* 0x000fce0000410000 */
.L_x_17:
[----:B------:R-:W-:Y:S01]  /*0f90*/  HFMA2 R3, -RZ, RZ, 0, 0 ;  /* 0x00000000ff037431 */ /* 0x000fe200000001ff */
[----:B------:R-:W-:Y:S02]  /*0fa0*/  MOV R0, R2 ;  /* 0x0000000200007202 */ /* 0x000fe40000000f00 */
[----:B------:R-:W-:-:S04]  /*0fb0*/  MOV R2, R21 ;  /* 0x0000001500027202 */ /* 0x000fc80000000f00 */
[----:B------:R-:W-:Y:S05]  /*0fc0*/  RET.REL.NODEC R2 `(_Z17calculate_forces2P6float4S0_f) ;  /* 0xfffffff0020c7950 */ /* 0x000fea0003c3ffff */
.L_x_18:
[----:B------:R-:W-:-:S00]  /*0fd0*/  BRA `(.L_x_18) ;  /* 0xfffffffc00fc7947 */ /* 0x000fc0000383ffff */
[----:B------:R-:W-:-:S00]  /*0fe0*/  NOP ;  /* 0x0000000000007918 */ /* 0x000fc00000000000 */
        /* <DEDUP_REMOVED lines=9> */
.L_x_20:


//--------------------- .nv.shared._Z17calculate_forces2P6float4S0_f --------------------------
	.section	.nv.shared._Z17calculate_forces2P6float4S0_f,"aw",@nobits
	.sectionflags	@""
	.align	16
	.zero		1024


//--------------------- .nv.shared.reserved.0     --------------------------
	.section	.nv.shared.reserved.0,"aw",@nobits
	.weak		__nv_reservedSMEM_offset_0_alias
	.size		__nv_reservedSMEM_offset_0_alias, 0, 64
	.other		__nv_reservedSMEM_offset_0_alias,@"STO_CUDA_RESERVED_SHARED STV_DEFAULT"
__nv_reservedSMEM_offset_0_alias:
	.zero		0
	.zero		64


//--------------------- .nv.constant0._Z17calculate_forces2P6float4S0_f --------------------------
	.section	.nv.constant0._Z17calculate_forces2P6float4S0_f,"a",@progbits
	.sectionflags	@""
	.align	4
.nv.constant0._Z17calculate_forces2P6float4S0_f:
	.zero		916


//--------------------- SYMBOLS --------------------------

	.type		.nv.reservedSmem.offset0,@object
	.size		.nv.reservedSmem.offset0,0x4
	.type		.nv.reservedSmem.cap,@object
	.size		.nv.reservedSmem.cap,0x4
